//
// Generated by NVIDIA NVVM Compiler
//
// Compiler Build ID: CL-36424714
// Cuda compilation tools, release 13.0, V13.0.88
// Based on NVVM 20.0.0
//

.version 9.0
.target sm_100
.address_size 64

	// .globl	_Z27initialize_lattice_gpu_coldv
.extern .func  (.param .b32 func_retval0) vprintf
(
	.param .b64 vprintf_param_0,
	.param .b64 vprintf_param_1
)
;
.global .align 1 .b8 $str[14] = {72, 101, 108, 108, 111, 32, 102, 114, 111, 109, 32, 37, 105};

.visible .entry _Z27initialize_lattice_gpu_coldv()
{
	.local .align 8 .b8 	__local_depot0[8];
	.reg .b64 	%SP;
	.reg .b64 	%SPL;
	.reg .b32 	%r<4>;
	.reg .b64 	%rd<5>;

	mov.u64 	%SPL, __local_depot0;
	cvta.local.u64 	%SP, %SPL;
	add.u64 	%rd1, %SP, 0;
	add.u64 	%rd2, %SPL, 0;
	mov.u32 	%r1, %ctaid.x;
	st.local.u32 	[%rd2], %r1;
	mov.u64 	%rd3, $str;
	cvta.global.u64 	%rd4, %rd3;
	{ // callseq 0, 0
	.param .b64 param0;
	st.param.b64 	[param0], %rd4;
	.param .b64 param1;
	st.param.b64 	[param1], %rd1;
	.param .b32 retval0;
	call.uni (retval0), 
	vprintf, 
	(
	param0, 
	param1
	);
	ld.param.b32 	%r2, [retval0];
	} // callseq 0
	ret;

}


// ===== COMPILED SASS (sm_100) =====

	.target	sm_100

	.elftype	@"ET_EXEC"


//--------------------- .note.nv.tkinfo           --------------------------
	.section	.note.nv.tkinfo,"",@"SHT_NOTE"
	.sectionflags	@"SHF_NOTE_NV_TKINFO"
	.tkinfo
        /*0018*/ 	.word	0x00000002
        /*0030*/ 	.string	""
        /*0030*/ 	.string	"ptxas"
        /*0030*/ 	.string	"Cuda compilation tools, release 13.0, V13.0.88"
        /*0030*/ 	.string	"Build cuda_13.0.r13.0/compiler.36424714_0"
        /*0030*/ 	.string	"-arch sm_100 -m 64 "



//--------------------- .note.nv.cuinfo           --------------------------
	.section	.note.nv.cuinfo,"",@"SHT_NOTE"
	.sectionflags	@"SHF_NOTE_NV_CUINFO"
        /*0018*/ 	.short	0x0002
        /*001a*/ 	.short	0x0064
        /*001c*/ 	.short	0x0082
	.zero		2


//--------------------- .nv.info                  --------------------------
	.section	.nv.info,"",@"SHT_CUDA_INFO"
	.align	4


	//----- nvinfo : EIATTR_REGCOUNT
	.align		4
        /*0000*/ 	.byte	0x04, 0x2f
        /*0002*/ 	.short	(.L_2 - .L_1)
	.align		4
.L_1:
        /*0004*/ 	.word	index@(_Z27initialize_lattice_gpu_coldv)
        /*0008*/ 	.word	0x00000018


	//----- nvinfo : EIATTR_FRAME_SIZE
	.align		4
.L_2:
        /*000c*/ 	.byte	0x04, 0x11
        /*000e*/ 	.short	(.L_4 - .L_3)
	.align		4
.L_3:
        /*0010*/ 	.word	index@(_Z27initialize_lattice_gpu_coldv)
        /*0014*/ 	.word	0x00000008


	//----- nvinfo : EIATTR_MIN_STACK_SIZE
	.align		4
.L_4:
        /*0018*/ 	.byte	0x04, 0x12
        /*001a*/ 	.short	(.L_6 - .L_5)
	.align		4
.L_5:
        /*001c*/ 	.word	index@(_Z27initialize_lattice_gpu_coldv)
        /*0020*/ 	.word	0x00000008
.L_6:


//--------------------- .nv.compat                --------------------------
	.section	.nv.compat,"",@"SHT_CUDA_COMPAT_INFO"
	.align	4
        /*0000*/ 	.byte	0x02, 0x09, 0x00, 0x00, 0x02, 0x02, 0x01, 0x00, 0x02, 0x05, 0x05, 0x00, 0x03, 0x07, 0x01, 0x01
        /*0010*/ 	.byte	0x02, 0x03, 0x00, 0x00, 0x02, 0x06, 0x01, 0x00, 0x04, 0x0b, 0x08, 0x00, 0x09, 0x00, 0x00, 0x00
        /*0020*/ 	.byte	0x00, 0x00, 0x00, 0x00


//--------------------- .nv.info._Z27initialize_lattice_gpu_coldv --------------------------
	.section	.nv.info._Z27initialize_lattice_gpu_coldv,"",@"SHT_CUDA_INFO"
	.sectionflags	@""
	.align	4


	//----- nvinfo : EIATTR_CUDA_API_VERSION
	.align		4
        /*0000*/ 	.byte	0x04, 0x37
        /*0002*/ 	.short	(.L_8 - .L_7)
.L_7:
        /*0004*/ 	.word	0x00000082


	//----- nvinfo : EIATTR_SPARSE_MMA_MASK
	.align		4
.L_8:
        /*0008*/ 	.byte	0x03, 0x50
        /*000a*/ 	.short	0x0000


	//----- nvinfo : EIATTR_MAXREG_COUNT
	.align		4
        /*000c*/ 	.byte	0x03, 0x1b
        /*000e*/ 	.short	0x00ff


	//----- nvinfo : EIATTR_EXTERNS
	.align		4
        /*0010*/ 	.byte	0x04, 0x0f
        /*0012*/ 	.short	(.L_10 - .L_9)


	//   ....[0]....
	.align		4
.L_9:
        /*0014*/ 	.word	index@(vprintf)


	//----- nvinfo : EIATTR_MERCURY_ISA_VERSION
	.align		4
.L_10:
        /*0018*/ 	.byte	0x03, 0x5f
        /*001a*/ 	.short	0x0101


	//----- nvinfo : EIATTR_VRC_CTA_INIT_COUNT
	.align		4
        /*001c*/ 	.byte	0x02, 0x4a
	.zero		1
	.zero		1


	//----- nvinfo : EIATTR_SYSCALL_OFFSETS
	.align		4
        /*0020*/ 	.byte	0x04, 0x46
        /*0022*/ 	.short	(.L_12 - .L_11)


	//   ....[0]....
.L_11:
        /*0024*/ 	.word	0x000000e0


	//----- nvinfo : EIATTR_EXIT_INSTR_OFFSETS
	.align		4
.L_12:
        /*0028*/ 	.byte	0x04, 0x1c
        /*002a*/ 	.short	(.L_14 - .L_13)


	//   ....[0]....
.L_13:
        /*002c*/ 	.word	0x000000f0


	//----- nvinfo : EIATTR_SW_WAR
	.align		4
.L_14:
        /*0030*/ 	.byte	0x04, 0x36
        /*0032*/ 	.short	(.L_16 - .L_15)
.L_15:
        /*0034*/ 	.word	0x00000008
.L_16:


//--------------------- .nv.callgraph             --------------------------
	.section	.nv.callgraph,"",@"SHT_CUDA_CALLGRAPH"
	.align	4
	.sectionentsize	8
	.align		4
        /*0000*/ 	.word	0x00000000
	.align		4
        /*0004*/ 	.word	0xffffffff
	.align		4
        /*0008*/ 	.word	index@(_Z27initialize_lattice_gpu_coldv)
	.align		4
        /*000c*/ 	.word	index@(vprintf)
	.align		4
        /*0010*/ 	.word	0x00000000
	.align		4
        /*0014*/ 	.word	0xfffffffe
	.align		4
        /*0018*/ 	.word	0x00000000
	.align		4
        /*001c*/ 	.word	0xfffffffd
	.align		4
        /*0020*/ 	.word	0x00000000
	.align		4
        /*0024*/ 	.word	0xfffffffc


//--------------------- .nv.constant4             --------------------------
	.section	.nv.constant4,"a",@progbits
	.align	8
	.align		8
.nv.constant4:
        /*0000*/ 	.dword	vprintf
	.align		8
        /*0008*/ 	.dword	$str


//--------------------- .text._Z27initialize_lattice_gpu_coldv --------------------------
	.section	.text._Z27initialize_lattice_gpu_coldv,"ax",@progbits
	.align	128
        .global         _Z27initialize_lattice_gpu_coldv
        .type           _Z27initialize_lattice_gpu_coldv,@function
        .size           _Z27initialize_lattice_gpu_coldv,(.L_x_2 - _Z27initialize_lattice_gpu_coldv)
        .other          _Z27initialize_lattice_gpu_coldv,@"STO_CUDA_ENTRY STV_DEFAULT"
_Z27initialize_lattice_gpu_coldv:
.text._Z27initialize_lattice_gpu_coldv:
[----:B------:R-:W0:Y:S01]  /*0000*/  LDC R1, c[0x0][0x37c] ;  /* 0x0000df00ff017b82 */ /* 0x000e220000000800 */
[----:B------:R-:W1:Y:S01]  /*0010*/  S2R R8, SR_CTAID.X ;  /* 0x0000000000087919 */ /* 0x000e620000002500 */
[----:B0-----:R-:W-:Y:S01]  /*0020*/  VIADD R1, R1, 0xfffffff8 ;  /* 0xfffffff801017836 */ /* 0x001fe20000000000 */
[----:B------:R-:W-:Y:S01]  /*0030*/  MOV R0, 0x0 ;  /* 0x0000000000007802 */ /* 0x000fe20000000f00 */
[----:B------:R-:W0:Y:S04]  /*0040*/  LDCU UR4, c[0x0][0x2f8] ;  /* 0x00005f00ff0477ac */ /* 0x000e280008000800 */
[----:B------:R2:W3:Y:S01]  /*0050*/  LDC.64 R2, c[0x4][R0] ;  /* 0x0100000000027b82 */ /* 0x0004e20000000a00 */
[----:B------:R-:W4:Y:S01]  /*0060*/  LDCU.64 UR6, c[0x4][0x8] ;  /* 0x01000100ff0677ac */ /* 0x000f220008000a00 */
[----:B------:R-:W5:Y:S01]  /*0070*/  LDCU UR5, c[0x0][0x2fc] ;  /* 0x00005f80ff0577ac */ /* 0x000f620008000800 */
[----:B0-----:R-:W-:Y:S01]  /*0080*/  IADD3 R6, P0, PT, R1, UR4, RZ ;  /* 0x0000000401067c10 */ /* 0x001fe2000ff1e0ff */
[----:B----4-:R-:W-:Y:S01]  /*0090*/  IMAD.U32 R4, RZ, RZ, UR6 ;  /* 0x00000006ff047e24 */ /* 0x010fe2000f8e00ff */
[----:B------:R-:W-:-:S03]  /*00a0*/  MOV R5, UR7 ;  /* 0x0000000700057c02 */ /* 0x000fc60008000f00 */
[----:B-----5:R-:W-:Y:S01]  /*00b0*/  IMAD.X R7, RZ, RZ, UR5, P0 ;  /* 0x00000005ff077e24 */ /* 0x020fe200080e06ff */
[----:B-1----:R2:W-:Y:S07]  /*00c0*/  STL [R1], R8 ;  /* 0x0000000801007387 */ /* 0x0025ee0000100800 */
[----:B------:R-:W-:-:S07]  /*00d0*/  LEPC R20, `(.L_x_0) ;  /* 0x000000001014794e */ /* 0x000fce0000000000 */
[----:B--23--:R-:W-:Y:S05]  /*00e0*/  CALL.ABS.NOINC R2 ;  /* 0x0000000002007343 */ /* 0x00cfea0003c00000 */
.L_x_0:
[----:B------:R-:W-:Y:S05]  /*00f0*/  EXIT ;  /* 0x000000000000794d */ /* 0x000fea0003800000 */
.L_x_1:
[----:B------:R-:W-:-:S00]  /*0100*/  BRA `(.L_x_1) ;  /* 0xfffffffc00fc7947 */ /* 0x000fc0000383ffff */
[----:B------:R-:W-:-:S00]  /*0110*/  NOP ;  /* 0x0000000000007918 */ /* 0x000fc00000000000 */
        /* <DEDUP_REMOVED lines=14> */
.L_x_2:


//--------------------- .nv.global.init           --------------------------
	.section	.nv.global.init,"aw",@progbits
.nv.global.init:
	.type		$str,@object
	.size		$str,(.L_0 - $str)
$str:
        /*0000*/ 	.byte	0x48, 0x65, 0x6c, 0x6c, 0x6f, 0x20, 0x66, 0x72, 0x6f, 0x6d, 0x20, 0x25, 0x69, 0x00
.L_0:


//--------------------- .nv.shared.reserved.0     --------------------------
	.section	.nv.shared.reserved.0,"aw",@nobits
	.weak		__nv_reservedSMEM_offset_0_alias
	.size		__nv_reservedSMEM_offset_0_alias, 0, 64
	.other		__nv_reservedSMEM_offset_0_alias,@"STO_CUDA_RESERVED_SHARED STV_DEFAULT"
__nv_reservedSMEM_offset_0_alias:
	.zero		0
	.zero		64


//--------------------- .nv.constant0._Z27initialize_lattice_gpu_coldv --------------------------
	.section	.nv.constant0._Z27initialize_lattice_gpu_coldv,"a",@progbits
	.sectionflags	@""
	.align	4
.nv.constant0._Z27initialize_lattice_gpu_coldv:
	.zero		896


//--------------------- SYMBOLS --------------------------

	.type		.nv.reservedSmem.offset0,@object
	.size		.nv.reservedSmem.offset0,0x4
	.type		vprintf,@function
